//
// Generated by NVIDIA NVVM Compiler
//
// Compiler Build ID: CL-36424714
// Cuda compilation tools, release 13.0, V13.0.88
// Based on NVVM 20.0.0
//

.version 9.0
.target sm_100
.address_size 64

	// .globl	_Z6kernelPiS_

.visible .entry _Z6kernelPiS_(
	.param .u64 .ptr .align 1 _Z6kernelPiS__param_0,
	.param .u64 .ptr .align 1 _Z6kernelPiS__param_1
)
{
	.reg .pred 	%p<7>;
	.reg .b32 	%r<23>;
	.reg .b64 	%rd<15>;

	ld.param.u64 	%rd3, [_Z6kernelPiS__param_0];
	ld.param.u64 	%rd4, [_Z6kernelPiS__param_1];
	cvta.to.global.u64 	%rd1, %rd4;
	cvta.to.global.u64 	%rd2, %rd3;
	mov.u32 	%r4, %tid.x;
	mov.u32 	%r1, %tid.y;
	mov.u32 	%r6, %ntid.x;
	mad.lo.s32 	%r3, %r1, %r6, %r4;
	setp.eq.s32 	%p1, %r4, 0;
	add.s32 	%r7, %r6, -1;
	setp.eq.s32 	%p2, %r4, %r7;
	or.pred  	%p3, %p1, %p2;
	setp.eq.s32 	%p4, %r1, 0;
	or.pred  	%p5, %p4, %p3;
	@%p5 bra 	$L__BB0_2;
	mov.u32 	%r8, %ntid.y;
	add.s32 	%r9, %r8, -1;
	setp.ne.s32 	%p6, %r1, %r9;
	@%p6 bra 	$L__BB0_3;
$L__BB0_2:
	mul.wide.u32 	%rd12, %r3, 4;
	add.s64 	%rd13, %rd2, %rd12;
	ld.global.u32 	%r22, [%rd13];
	add.s64 	%rd14, %rd1, %rd12;
	st.global.u32 	[%rd14], %r22;
	bra.uni 	$L__BB0_4;
$L__BB0_3:
	mul.wide.u32 	%rd5, %r3, 4;
	add.s64 	%rd6, %rd2, %rd5;
	ld.global.u32 	%r10, [%rd6+-4];
	ld.global.u32 	%r11, [%rd6+4];
	add.s32 	%r12, %r11, %r10;
	sub.s32 	%r13, %r3, %r6;
	mul.wide.s32 	%rd7, %r13, 4;
	add.s64 	%rd8, %rd2, %rd7;
	ld.global.u32 	%r14, [%rd8];
	add.s32 	%r15, %r12, %r14;
	mul.wide.s32 	%rd9, %r6, 4;
	add.s64 	%rd10, %rd6, %rd9;
	ld.global.u32 	%r16, [%rd10];
	add.s32 	%r17, %r15, %r16;
	shr.s32 	%r18, %r17, 31;
	shr.u32 	%r19, %r18, 30;
	add.s32 	%r20, %r17, %r19;
	shr.s32 	%r21, %r20, 2;
	add.s64 	%rd11, %rd1, %rd5;
	st.global.u32 	[%rd11], %r21;
$L__BB0_4:
	ret;

}


// ===== COMPILED SASS (sm_100) =====

	.target	sm_100

	.elftype	@"ET_EXEC"


//--------------------- .note.nv.tkinfo           --------------------------
	.section	.note.nv.tkinfo,"",@"SHT_NOTE"
	.sectionflags	@"SHF_NOTE_NV_TKINFO"
	.tkinfo
        /*0018*/ 	.word	0x00000002
        /*0030*/ 	.string	""
        /*0030*/ 	.string	"ptxas"
        /*0030*/ 	.string	"Cuda compilation tools, release 13.0, V13.0.88"
        /*0030*/ 	.string	"Build cuda_13.0.r13.0/compiler.36424714_0"
        /*0030*/ 	.string	"-arch sm_100 -m 64 "



//--------------------- .note.nv.cuinfo           --------------------------
	.section	.note.nv.cuinfo,"",@"SHT_NOTE"
	.sectionflags	@"SHF_NOTE_NV_CUINFO"
        /*0018*/ 	.short	0x0002
        /*001a*/ 	.short	0x0064
        /*001c*/ 	.short	0x0082
	.zero		2


//--------------------- .nv.info                  --------------------------
	.section	.nv.info,"",@"SHT_CUDA_INFO"
	.align	4


	//----- nvinfo : EIATTR_REGCOUNT
	.align		4
        /*0000*/ 	.byte	0x04, 0x2f
        /*0002*/ 	.short	(.L_1 - .L_0)
	.align		4
.L_0:
        /*0004*/ 	.word	index@(_Z6kernelPiS_)
        /*0008*/ 	.word	0x00000010


	//----- nvinfo : EIATTR_FRAME_SIZE
	.align		4
.L_1:
        /*000c*/ 	.byte	0x04, 0x11
        /*000e*/ 	.short	(.L_3 - .L_2)
	.align		4
.L_2:
        /*0010*/ 	.word	index@(_Z6kernelPiS_)
        /*0014*/ 	.word	0x00000000


	//----- nvinfo : EIATTR_MIN_STACK_SIZE
	.align		4
.L_3:
        /*0018*/ 	.byte	0x04, 0x12
        /*001a*/ 	.short	(.L_5 - .L_4)
	.align		4
.L_4:
        /*001c*/ 	.word	index@(_Z6kernelPiS_)
        /*0020*/ 	.word	0x00000000
.L_5:


//--------------------- .nv.compat                --------------------------
	.section	.nv.compat,"",@"SHT_CUDA_COMPAT_INFO"
	.align	4
        /*0000*/ 	.byte	0x02, 0x09, 0x00, 0x00, 0x02, 0x02, 0x01, 0x00, 0x02, 0x05, 0x05, 0x00, 0x03, 0x07, 0x01, 0x01
        /*0010*/ 	.byte	0x02, 0x03, 0x00, 0x00, 0x02, 0x06, 0x01, 0x00, 0x04, 0x0b, 0x08, 0x00, 0x09, 0x00, 0x00, 0x00
        /*0020*/ 	.byte	0x00, 0x00, 0x00, 0x00


//--------------------- .nv.info._Z6kernelPiS_    --------------------------
	.section	.nv.info._Z6kernelPiS_,"",@"SHT_CUDA_INFO"
	.sectionflags	@""
	.align	4


	//----- nvinfo : EIATTR_CUDA_API_VERSION
	.align		4
        /*0000*/ 	.byte	0x04, 0x37
        /*0002*/ 	.short	(.L_7 - .L_6)
.L_6:
        /*0004*/ 	.word	0x00000082


	//----- nvinfo : EIATTR_KPARAM_INFO
	.align		4
.L_7:
        /*0008*/ 	.byte	0x04, 0x17
        /*000a*/ 	.short	(.L_9 - .L_8)
.L_8:
        /*000c*/ 	.word	0x00000000
        /*0010*/ 	.short	0x0001
        /*0012*/ 	.short	0x0008
        /*0014*/ 	.byte	0x00, 0xf5, 0x21, 0x00


	//----- nvinfo : EIATTR_KPARAM_INFO
	.align		4
.L_9:
        /*0018*/ 	.byte	0x04, 0x17
        /*001a*/ 	.short	(.L_11 - .L_10)
.L_10:
        /*001c*/ 	.word	0x00000000
        /*0020*/ 	.short	0x0000
        /*0022*/ 	.short	0x0000
        /*0024*/ 	.byte	0x00, 0xf5, 0x21, 0x00


	//----- nvinfo : EIATTR_SPARSE_MMA_MASK
	.align		4
.L_11:
        /*0028*/ 	.byte	0x03, 0x50
        /*002a*/ 	.short	0x0000


	//----- nvinfo : EIATTR_MAXREG_COUNT
	.align		4
        /*002c*/ 	.byte	0x03, 0x1b
        /*002e*/ 	.short	0x00ff


	//----- nvinfo : EIATTR_MERCURY_ISA_VERSION
	.align		4
        /*0030*/ 	.byte	0x03, 0x5f
        /*0032*/ 	.short	0x0101


	//----- nvinfo : EIATTR_VRC_CTA_INIT_COUNT
	.align		4
        /*0034*/ 	.byte	0x02, 0x4a
	.zero		1
	.zero		1


	//----- nvinfo : EIATTR_EXIT_INSTR_OFFSETS
	.align		4
        /*0038*/ 	.byte	0x04, 0x1c
        /*003a*/ 	.short	(.L_13 - .L_12)


	//   ....[0]....
.L_12:
        /*003c*/ 	.word	0x00000140


	//   ....[1]....
        /*0040*/ 	.word	0x00000260


	//----- nvinfo : EIATTR_CRS_STACK_SIZE
	.align		4
.L_13:
        /*0044*/ 	.byte	0x04, 0x1e
        /*0046*/ 	.short	(.L_15 - .L_14)
.L_14:
        /*0048*/ 	.word	0x00000000


	//----- nvinfo : EIATTR_CBANK_PARAM_SIZE
	.align		4
.L_15:
        /*004c*/ 	.byte	0x03, 0x19
        /*004e*/ 	.short	0x0010


	//----- nvinfo : EIATTR_PARAM_CBANK
	.align		4
        /*0050*/ 	.byte	0x04, 0x0a
        /*0052*/ 	.short	(.L_17 - .L_16)
	.align		4
.L_16:
        /*0054*/ 	.word	index@(.nv.constant0._Z6kernelPiS_)
        /*0058*/ 	.short	0x0380
        /*005a*/ 	.short	0x0010


	//----- nvinfo : EIATTR_SW_WAR
	.align		4
.L_17:
        /*005c*/ 	.byte	0x04, 0x36
        /*005e*/ 	.short	(.L_19 - .L_18)
.L_18:
        /*0060*/ 	.word	0x00000008
.L_19:


//--------------------- .nv.callgraph             --------------------------
	.section	.nv.callgraph,"",@"SHT_CUDA_CALLGRAPH"
	.align	4
	.sectionentsize	8
	.align		4
        /*0000*/ 	.word	0x00000000
	.align		4
        /*0004*/ 	.word	0xffffffff
	.align		4
        /*0008*/ 	.word	0x00000000
	.align		4
        /*000c*/ 	.word	0xfffffffe
	.align		4
        /*0010*/ 	.word	0x00000000
	.align		4
        /*0014*/ 	.word	0xfffffffd
	.align		4
        /*0018*/ 	.word	0x00000000
	.align		4
        /*001c*/ 	.word	0xfffffffc


//--------------------- .text._Z6kernelPiS_       --------------------------
	.section	.text._Z6kernelPiS_,"ax",@progbits
	.align	128
        .global         _Z6kernelPiS_
        .type           _Z6kernelPiS_,@function
        .size           _Z6kernelPiS_,(.L_x_2 - _Z6kernelPiS_)
        .other          _Z6kernelPiS_,@"STO_CUDA_ENTRY STV_DEFAULT"
_Z6kernelPiS_:
.text._Z6kernelPiS_:
[----:B------:R-:W-:Y:S01]  /*0000*/  LDC R1, c[0x0][0x37c] ;  /* 0x0000df00ff017b82 */ /* 0x000fe20000000800 */
[----:B------:R-:W0:Y:S07]  /*0010*/  S2R R11, SR_TID.X ;  /* 0x00000000000b7919 */ /* 0x000e2e0000002100 */
[----:B------:R-:W1:Y:S01]  /*0020*/  LDC R8, c[0x0][0x360] ;  /* 0x0000d800ff087b82 */ /* 0x000e620000000800 */
[----:B------:R-:W2:Y:S01]  /*0030*/  LDCU UR4, c[0x0][0x364] ;  /* 0x00006c80ff0477ac */ /* 0x000ea20008000800 */
[----:B------:R-:W3:Y:S01]  /*0040*/  S2R R2, SR_TID.Y ;  /* 0x0000000000027919 */ /* 0x000ee20000002200 */
[----:B--2---:R-:W-:Y:S01]  /*0050*/  UIADD3 UR4, UPT, UPT, UR4, -0x1, URZ ;  /* 0xffffffff04047890 */ /* 0x004fe2000fffe0ff */
[----:B-1----:R-:W-:-:S05]  /*0060*/  VIADD R0, R8, 0xffffffff ;  /* 0xffffffff08007836 */ /* 0x002fca0000000000 */
[----:B0-----:R-:W-:-:S04]  /*0070*/  ISETP.NE.AND P0, PT, R11, R0, PT ;  /* 0x000000000b00720c */ /* 0x001fc80003f05270 */
[----:B------:R-:W-:Y:S01]  /*0080*/  ISETP.EQ.OR P0, PT, R11, RZ, !P0 ;  /* 0x000000ff0b00720c */ /* 0x000fe20004702670 */
[C---:B---3--:R-:W-:Y:S01]  /*0090*/  IMAD R11, R2.reuse, R8, R11 ;  /* 0x00000008020b7224 */ /* 0x048fe200078e020b */
[C---:B------:R-:W-:Y:S01]  /*00a0*/  ISETP.NE.AND P1, PT, R2.reuse, UR4, PT ;  /* 0x0000000402007c0c */ /* 0x040fe2000bf25270 */
[----:B------:R-:W0:Y:S01]  /*00b0*/  LDCU.64 UR4, c[0x0][0x358] ;  /* 0x00006b00ff0477ac */ /* 0x000e220008000a00 */
[----:B------:R-:W-:-:S13]  /*00c0*/  ISETP.EQ.OR P0, PT, R2, RZ, P0 ;  /* 0x000000ff0200720c */ /* 0x000fda0000702670 */
[----:B------:R-:W-:Y:S05]  /*00d0*/  @!P0 BRA P1, `(.L_x_0) ;  /* 0x00000000001c8947 */ /* 0x000fea0000800000 */
[----:B------:R-:W1:Y:S08]  /*00e0*/  LDC.64 R2, c[0x0][0x380] ;  /* 0x0000e000ff027b82 */ /* 0x000e700000000a00 */
[----:B------:R-:W2:Y:S01]  /*00f0*/  LDC.64 R4, c[0x0][0x388] ;  /* 0x0000e200ff047b82 */ /* 0x000ea20000000a00 */
[----:B-1----:R-:W-:-:S06]  /*0100*/  IMAD.WIDE.U32 R2, R11, 0x4, R2 ;  /* 0x000000040b027825 */ /* 0x002fcc00078e0002 */
[----:B0-----:R-:W3:Y:S01]  /*0110*/  LDG.E R3, desc[UR4][R2.64] ;  /* 0x0000000402037981 */ /* 0x001ee2000c1e1900 */
[----:B--2---:R-:W-:-:S05]  /*0120*/  IMAD.WIDE.U32 R4, R11, 0x4, R4 ;  /* 0x000000040b047825 */ /* 0x004fca00078e0004 */
[----:B---3--:R-:W-:Y:S01]  /*0130*/  STG.E desc[UR4][R4.64], R3 ;  /* 0x0000000304007986 */ /* 0x008fe2000c101904 */
[----:B------:R-:W-:Y:S05]  /*0140*/  EXIT ;  /* 0x000000000000794d */ /* 0x000fea0003800000 */
.L_x_0:
[----:B------:R-:W1:Y:S01]  /*0150*/  LDC.64 R4, c[0x0][0x380] ;  /* 0x0000e000ff047b82 */ /* 0x000e620000000a00 */
[C---:B------:R-:W-:Y:S01]  /*0160*/  IADD3 R3, PT, PT, R11.reuse, -R8, RZ ;  /* 0x800000080b037210 */ /* 0x040fe20007ffe0ff */
[----:B-1----:R-:W-:-:S04]  /*0170*/  IMAD.WIDE.U32 R6, R11, 0x4, R4 ;  /* 0x000000040b067825 */ /* 0x002fc800078e0004 */
[----:B------:R-:W-:Y:S01]  /*0180*/  IMAD.WIDE R2, R3, 0x4, R4 ;  /* 0x0000000403027825 */ /* 0x000fe200078e0204 */
[----:B0-----:R-:W2:Y:S03]  /*0190*/  LDG.E R0, desc[UR4][R6.64+-0x4] ;  /* 0xfffffc0406007981 */ /* 0x001ea6000c1e1900 */
[----:B------:R-:W-:Y:S01]  /*01a0*/  IMAD.WIDE R4, R8, 0x4, R6 ;  /* 0x0000000408047825 */ /* 0x000fe200078e0206 */
[----:B------:R-:W2:Y:S01]  /*01b0*/  LDG.E R13, desc[UR4][R6.64+0x4] ;  /* 0x00000404060d7981 */ /* 0x000ea2000c1e1900 */
[----:B------:R-:W0:Y:S03]  /*01c0*/  LDC.64 R8, c[0x0][0x388] ;  /* 0x0000e200ff087b82 */ /* 0x000e260000000a00 */
[----:B------:R-:W2:Y:S04]  /*01d0*/  LDG.E R2, desc[UR4][R2.64] ;  /* 0x0000000402027981 */ /* 0x000ea8000c1e1900 */
[----:B------:R-:W3:Y:S01]  /*01e0*/  LDG.E R5, desc[UR4][R4.64] ;  /* 0x0000000404057981 */ /* 0x000ee2000c1e1900 */
[----:B0-----:R-:W-:Y:S01]  /*01f0*/  IMAD.WIDE.U32 R8, R11, 0x4, R8 ;  /* 0x000000040b087825 */ /* 0x001fe200078e0008 */
[----:B--2---:R-:W-:-:S05]  /*0200*/  IADD3 R0, PT, PT, R2, R13, R0 ;  /* 0x0000000d02007210 */ /* 0x004fca0007ffe000 */
[----:B---3--:R-:W-:-:S05]  /*0210*/  IMAD.IADD R0, R0, 0x1, R5 ;  /* 0x0000000100007824 */ /* 0x008fca00078e0205 */
[----:B------:R-:W-:-:S04]  /*0220*/  SHF.R.S32.HI R13, RZ, 0x1f, R0 ;  /* 0x0000001fff0d7819 */ /* 0x000fc80000011400 */
[----:B------:R-:W-:-:S04]  /*0230*/  LEA.HI R13, R13, R0, RZ, 0x2 ;  /* 0x000000000d0d7211 */ /* 0x000fc800078f10ff */
[----:B------:R-:W-:-:S05]  /*0240*/  SHF.R.S32.HI R13, RZ, 0x2, R13 ;  /* 0x00000002ff0d7819 */ /* 0x000fca000001140d */
[----:B------:R-:W-:Y:S01]  /*0250*/  STG.E desc[UR4][R8.64], R13 ;  /* 0x0000000d08007986 */ /* 0x000fe2000c101904 */
[----:B------:R-:W-:Y:S05]  /*0260*/  EXIT ;  /* 0x000000000000794d */ /* 0x000fea0003800000 */
.L_x_1:
[----:B------:R-:W-:-:S00]  /*0270*/  BRA `(.L_x_1) ;  /* 0xfffffffc00fc7947 */ /* 0x000fc0000383ffff */
[----:B------:R-:W-:-:S00]  /*0280*/  NOP ;  /* 0x0000000000007918 */ /* 0x000fc00000000000 */
[----:B------:R-:W-:-:S00]  /*0290*/  NOP ;  /* 0x0000000000007918 */ /* 0x000fc00000000000 */
[----:B------:R-:W-:-:S00]  /*02a0*/  NOP ;  /* 0x0000000000007918 */ /* 0x000fc00000000000 */
[----:B------:R-:W-:-:S00]  /*02b0*/  NOP ;  /* 0x0000000000007918 */ /* 0x000fc00000000000 */
[----:B------:R-:W-:-:S00]  /*02c0*/  NOP ;  /* 0x0000000000007918 */ /* 0x000fc00000000000 */
[----:B------:R-:W-:-:S00]  /*02d0*/  NOP ;  /* 0x0000000000007918 */ /* 0x000fc00000000000 */
[----:B------:R-:W-:-:S00]  /*02e0*/  NOP ;  /* 0x0000000000007918 */ /* 0x000fc00000000000 */
[----:B------:R-:W-:-:S00]  /*02f0*/  NOP ;  /* 0x0000000000007918 */ /* 0x000fc00000000000 */
.L_x_2:


//--------------------- .nv.shared.reserved.0     --------------------------
	.section	.nv.shared.reserved.0,"aw",@nobits
	.weak		__nv_reservedSMEM_offset_0_alias
	.size		__nv_reservedSMEM_offset_0_alias, 0, 64
	.other		__nv_reservedSMEM_offset_0_alias,@"STO_CUDA_RESERVED_SHARED STV_DEFAULT"
__nv_reservedSMEM_offset_0_alias:
	.zero		0
	.zero		64


//--------------------- .nv.constant0._Z6kernelPiS_ --------------------------
	.section	.nv.constant0._Z6kernelPiS_,"a",@progbits
	.sectionflags	@""
	.align	4
.nv.constant0._Z6kernelPiS_:
	.zero		912


//--------------------- SYMBOLS --------------------------

	.type		.nv.reservedSmem.offset0,@object
	.size		.nv.reservedSmem.offset0,0x4
